	.headerflags	@"EF_CUDA_TEXMODE_UNIFIED EF_CUDA_64BIT_ADDRESS EF_CUDA_ACCELERATORS EF_CUDA_SM90 EF_CUDA_VIRTUAL_SM(EF_CUDA_SM90)"
	.elftype	@"ET_EXEC"


//--------------------- .nv.info                  --------------------------
	.section	.nv.info,"",@"SHT_CUDA_INFO"
	.align	4


	//----- nvinfo : EIATTR_REGCOUNT
	.align		4
        /*0000*/ 	.byte	0x04, 0x2f
        /*0002*/ 	.short	(.L_1 - .L_0)
	.align		4
.L_0:
        /*0004*/ 	.word	index@(triton_poi_fused_convolution_relu_1)
        /*0008*/ 	.word	0x0000000c


	//----- nvinfo : EIATTR_MIN_STACK_SIZE
	.align		4
.L_1:
        /*000c*/ 	.byte	0x04, 0x12
        /*000e*/ 	.short	(.L_3 - .L_2)
	.align		4
.L_2:
        /*0010*/ 	.word	index@(triton_poi_fused_convolution_relu_1)
        /*0014*/ 	.word	0x00000000


	//----- nvinfo : EIATTR_FRAME_SIZE
	.align		4
.L_3:
        /*0018*/ 	.byte	0x04, 0x11
        /*001a*/ 	.short	(.L_5 - .L_4)
	.align		4
.L_4:
        /*001c*/ 	.word	index@(triton_poi_fused_convolution_relu_1)
        /*0020*/ 	.word	0x00000000


	//----- nvinfo : EIATTR_MIN_STACK_SIZE
	.align		4
.L_5:
        /*0024*/ 	.byte	0x04, 0x12
        /*0026*/ 	.short	(.L_7 - .L_6)
	.align		4
.L_6:
        /*0028*/ 	.word	index@(triton_poi_fused_convolution_relu_1)
        /*002c*/ 	.word	0x00000000
.L_7:


//--------------------- .nv.info.triton_poi_fused_convolution_relu_1 --------------------------
	.section	.nv.info.triton_poi_fused_convolution_relu_1,"",@"SHT_CUDA_INFO"
	.sectionflags	@""
	.align	4


	//----- nvinfo : EIATTR_CUDA_API_VERSION
	.align		4
        /*0000*/ 	.byte	0x04, 0x37
        /*0002*/ 	.short	(.L_9 - .L_8)
.L_8:
        /*0004*/ 	.word	0x0000007c


	//----- nvinfo : EIATTR_KPARAM_INFO
	.align		4
.L_9:
        /*0008*/ 	.byte	0x04, 0x17
        /*000a*/ 	.short	(.L_11 - .L_10)
.L_10:
        /*000c*/ 	.word	0x00000000
        /*0010*/ 	.short	0x0002
        /*0012*/ 	.short	0x0010
        /*0014*/ 	.byte	0x00, 0xf0, 0x11, 0x00


	//----- nvinfo : EIATTR_KPARAM_INFO
	.align		4
.L_11:
        /*0018*/ 	.byte	0x04, 0x17
        /*001a*/ 	.short	(.L_13 - .L_12)
.L_12:
        /*001c*/ 	.word	0x00000000
        /*0020*/ 	.short	0x0001
        /*0022*/ 	.short	0x0008
        /*0024*/ 	.byte	0x00, 0xf4, 0x21, 0x00


	//----- nvinfo : EIATTR_KPARAM_INFO
	.align		4
.L_13:
        /*0028*/ 	.byte	0x04, 0x17
        /*002a*/ 	.short	(.L_15 - .L_14)
.L_14:
        /*002c*/ 	.word	0x00000000
        /*0030*/ 	.short	0x0000
        /*0032*/ 	.short	0x0000
        /*0034*/ 	.byte	0x00, 0xf4, 0x21, 0x00


	//----- nvinfo : EIATTR_SPARSE_MMA_MASK
	.align		4
.L_15:
        /*0038*/ 	.byte	0x03, 0x50
        /*003a*/ 	.short	0x0000


	//----- nvinfo : EIATTR_MAXREG_COUNT
	.align		4
        /*003c*/ 	.byte	0x03, 0x1b
        /*003e*/ 	.short	0x00ff


	//----- nvinfo : EIATTR_EXIT_INSTR_OFFSETS
	.align		4
        /*0040*/ 	.byte	0x04, 0x1c
        /*0042*/ 	.short	(.L_17 - .L_16)


	//   ....[0]....
.L_16:
        /*0044*/ 	.word	0x000001c0


	//----- nvinfo : EIATTR_REQNTID
	.align		4
.L_17:
        /*0048*/ 	.byte	0x04, 0x10
        /*004a*/ 	.short	(.L_19 - .L_18)
.L_18:
        /*004c*/ 	.word	0x00000080
        /*0050*/ 	.word	0x00000001
        /*0054*/ 	.word	0x00000001


	//----- nvinfo : EIATTR_CBANK_PARAM_SIZE
	.align		4
.L_19:
        /*0058*/ 	.byte	0x03, 0x19
        /*005a*/ 	.short	0x0014


	//----- nvinfo : EIATTR_PARAM_CBANK
	.align		4
        /*005c*/ 	.byte	0x04, 0x0a
        /*005e*/ 	.short	(.L_21 - .L_20)
	.align		4
.L_20:
        /*0060*/ 	.word	index@(.nv.constant0.triton_poi_fused_convolution_relu_1)
        /*0064*/ 	.short	0x0210
        /*0066*/ 	.short	0x0014


	//----- nvinfo : EIATTR_SW_WAR
	.align		4
.L_21:
        /*0068*/ 	.byte	0x04, 0x36
        /*006a*/ 	.short	(.L_23 - .L_22)
.L_22:
        /*006c*/ 	.word	0x00000008
.L_23:


//--------------------- .nv.callgraph             --------------------------
	.section	.nv.callgraph,"",@"SHT_CUDA_CALLGRAPH"
	.align	4
	.sectionentsize	8
	.align		4
        /*0000*/ 	.word	0x00000000
	.align		4
        /*0004*/ 	.word	0xffffffff
	.align		4
        /*0008*/ 	.word	0x00000000
	.align		4
        /*000c*/ 	.word	0xfffffffe
	.align		4
        /*0010*/ 	.word	0x00000000
	.align		4
        /*0014*/ 	.word	0xfffffffd
	.align		4
        /*0018*/ 	.word	0x00000000
	.align		4
        /*001c*/ 	.word	0xfffffffc


//--------------------- .text.triton_poi_fused_convolution_relu_1 --------------------------
	.section	.text.triton_poi_fused_convolution_relu_1,"ax",@progbits
	.align	128
        .global         triton_poi_fused_convolution_relu_1
        .type           triton_poi_fused_convolution_relu_1,@function
        .size           triton_poi_fused_convolution_relu_1,(.L_x_1 - triton_poi_fused_convolution_relu_1)
        .other          triton_poi_fused_convolution_relu_1,@"STO_CUDA_ENTRY STV_DEFAULT"
triton_poi_fused_convolution_relu_1:
.text.triton_poi_fused_convolution_relu_1:
[----:B------:R-:W-:Y:S01]  /*0000*/  LDC R1, c[0x0][0x28] ;  /* 0x00000a00ff017b82 */ /* 0x000fe20000000800 */
[----:B------:R-:W1:Y:S07]  /*0010*/  S2R R0, SR_TID.X ;  /* 0x0000000000007919 */ /* 0x000e6e0000002100 */
[----:B------:R-:W2:Y:S01]  /*0020*/  LDC.64 R4, c[0x0][0x218] ;  /* 0x00008600ff047b82 */ /* 0x000ea20000000a00 */
[----:B------:R-:W-:Y:S01]  /*0030*/  ULDC.64 UR4, c[0x0][0x208] ;  /* 0x0000820000047ab9 */ /* 0x000fe20000000a00 */
[----:B------:R-:W3:Y:S06]  /*0040*/  S2R R7, SR_CTAID.X ;  /* 0x0000000000077919 */ /* 0x000eec0000002500 */
[----:B------:R-:W4:Y:S01]  /*0050*/  LDC.64 R2, c[0x0][0x210] ;  /* 0x00008400ff027b82 */ /* 0x000f220000000a00 */
[----:B-1----:R-:W-:Y:S01]  /*0060*/  IMAD.SHL.U32 R0, R0, 0x2, RZ ;  /* 0x0000000200007824 */ /* 0x002fe200078e00ff */
[----:B---3--:R-:W-:-:S04]  /*0070*/  SHF.R.S32.HI R6, RZ, 0x17, R7 ;  /* 0x00000017ff067819 */ /* 0x008fc80000011407 */
[----:B------:R-:W-:Y:S02]  /*0080*/  LOP3.LUT R0, R0, 0xfe, RZ, 0xc0, !PT ;  /* 0x000000fe00007812 */ /* 0x000fe400078ec0ff */
[----:B------:R-:W-:-:S03]  /*0090*/  SGXT R6, R6, 0x1 ;  /* 0x000000010606781a */ /* 0x000fc60000000200 */
[----:B------:R-:W-:-:S04]  /*00a0*/  IMAD R7, R7, 0x100, R0 ;  /* 0x0000010007077824 */ /* 0x000fc800078e0200 */
[----:B----4-:R-:W-:Y:S01]  /*00b0*/  IMAD.WIDE R2, R7, 0x4, R2 ;  /* 0x0000000407027825 */ /* 0x010fe200078e0202 */
[----:B------:R-:W-:-:S04]  /*00c0*/  LEA.HI R6, R6, R7, RZ, 0x4 ;  /* 0x0000000706067211 */ /* 0x000fc800078f20ff */
[--C-:B------:R-:W-:Y:S02]  /*00d0*/  SHF.R.S32.HI R0, RZ, 0x4, R6.reuse ;  /* 0x00000004ff007819 */ /* 0x100fe40000011406 */
[----:B------:R-:W-:Y:S02]  /*00e0*/  SHF.R.S32.HI R9, RZ, 0x1f, R6 ;  /* 0x0000001fff097819 */ /* 0x000fe40000011406 */
[----:B------:R-:W3:Y:S02]  /*00f0*/  LDG.E.64 R6, desc[UR4][R2.64] ;  /* 0x0000000402067981 */ /* 0x000ee4000c1e1b00 */
[----:B------:R-:W-:-:S04]  /*0100*/  LEA.HI R9, R9, R0, RZ, 0x6 ;  /* 0x0000000009097211 */ /* 0x000fc800078f30ff */
[----:B------:R-:W-:-:S05]  /*0110*/  LOP3.LUT R9, R9, 0xffffffc0, RZ, 0xc0, !PT ;  /* 0xffffffc009097812 */ /* 0x000fca00078ec0ff */
[----:B------:R-:W-:-:S04]  /*0120*/  IMAD.IADD R9, R0, 0x1, -R9 ;  /* 0x0000000100097824 */ /* 0x000fc800078e0a09 */
[----:B--2---:R-:W-:-:S06]  /*0130*/  IMAD.WIDE R4, R9, 0x4, R4 ;  /* 0x0000000409047825 */ /* 0x004fcc00078e0204 */
[----:B------:R-:W3:Y:S02]  /*0140*/  LDG.E.EL R4, desc[UR4][R4.64] ;  /* 0x0000000404047981 */ /* 0x000ee4000c2e1900 */
[CC--:B---3--:R-:W-:Y:S01]  /*0150*/  FSETP.GEU.AND P0, PT, R6.reuse, -R4.reuse, PT ;  /* 0x800000040600720b */ /* 0x0c8fe20003f0e000 */
[--C-:B------:R-:W-:Y:S01]  /*0160*/  FADD R6, R6, R4.reuse ;  /* 0x0000000406067221 */ /* 0x100fe20000000000 */
[C---:B------:R-:W-:Y:S01]  /*0170*/  FADD R0, R7.reuse, R4 ;  /* 0x0000000407007221 */ /* 0x040fe20000000000 */
[----:B------:R-:W-:-:S03]  /*0180*/  FSETP.GEU.AND P1, PT, R7, -R4, PT ;  /* 0x800000040700720b */ /* 0x000fc60003f2e000 */
[----:B------:R-:W-:Y:S02]  /*0190*/  FSEL R6, R6, RZ, P0 ;  /* 0x000000ff06067208 */ /* 0x000fe40000000000 */
[----:B------:R-:W-:-:S05]  /*01a0*/  FSEL R7, R0, RZ, P1 ;  /* 0x000000ff00077208 */ /* 0x000fca0000800000 */
[----:B------:R-:W-:Y:S01]  /*01b0*/  STG.E.64 desc[UR4][R2.64], R6 ;  /* 0x0000000602007986 */ /* 0x000fe2000c101b04 */
[----:B------:R-:W-:Y:S05]  /*01c0*/  EXIT ;  /* 0x000000000000794d */ /* 0x000fea0003800000 */
.L_x_0:
[----:B------:R-:W-:-:S00]  /*01d0*/  BRA `(.L_x_0) ;  /* 0xfffffffc00fc7947 */ /* 0x000fc0000383ffff */
[----:B------:R-:W-:-:S00]  /*01e0*/  NOP ;  /* 0x0000000000007918 */ /* 0x000fc00000000000 */
        /* <DEDUP_REMOVED lines=9> */
.L_x_1:


//--------------------- .nv.constant0.triton_poi_fused_convolution_relu_1 --------------------------
	.section	.nv.constant0.triton_poi_fused_convolution_relu_1,"a",@progbits
	.sectionflags	@""
	.align	4
.nv.constant0.triton_poi_fused_convolution_relu_1:
	.zero		548
